//
// Generated by NVIDIA NVVM Compiler
//
// Compiler Build ID: CL-36424714
// Cuda compilation tools, release 13.0, V13.0.88
// Based on NVVM 20.0.0
//

.version 9.0
.target sm_100
.address_size 64

	// .globl	default_function_kernel

.visible .entry default_function_kernel(
	.param .u64 .ptr .align 1 default_function_kernel_param_0,
	.param .u64 .ptr .align 1 default_function_kernel_param_1
)
.maxntid 56
{
	.reg .pred 	%p<12>;
	.reg .b32 	%r<14>;
	.reg .b32 	%f<40>;
	.reg .b64 	%rd<9>;

	ld.param.u64 	%rd3, [default_function_kernel_param_0];
	ld.param.u64 	%rd4, [default_function_kernel_param_1];
	cvta.to.global.u64 	%rd5, %rd3;
	cvta.to.global.u64 	%rd6, %rd4;
	mov.u32 	%r3, %ctaid.x;
	mov.u32 	%r4, %tid.x;
	mad.lo.s32 	%r5, %r3, 56, %r4;
	mul.wide.u32 	%rd7, %r5, 4;
	add.s64 	%rd1, %rd6, %rd7;
	shr.u32 	%r6, %r4, 3;
	sub.s32 	%r7, %r6, %r3;
	and.b32  	%r1, %r4, 7;
	mul.lo.s32 	%r8, %r6, 30;
	shl.b32 	%r9, %r4, 1;
	and.b32  	%r10, %r9, 14;
	mad.lo.s32 	%r11, %r3, 210, %r8;
	add.s32 	%r12, %r11, %r10;
	add.s32 	%r13, %r12, -16;
	and.b32  	%r2, %r7, 3;
	setp.eq.s32 	%p1, %r2, 0;
	setp.eq.s32 	%p2, %r1, 0;
	or.pred  	%p3, %p1, %p2;
	mul.wide.s32 	%rd8, %r13, 4;
	add.s64 	%rd2, %rd5, %rd8;
	mov.f32 	%f33, 0fFF7FFFFD;
	@%p3 bra 	$L__BB0_2;
	ld.global.nc.f32 	%f33, [%rd2];
$L__BB0_2:
	setp.eq.s32 	%p4, %r2, 0;
	mov.f32 	%f34, 0fFF7FFFFD;
	@%p4 bra 	$L__BB0_4;
	ld.global.nc.f32 	%f34, [%rd2+4];
$L__BB0_4:
	setp.eq.s32 	%p5, %r2, 0;
	max.f32 	%f23, %f33, 0fFF7FFFFD;
	max.f32 	%f5, %f23, %f34;
	setp.eq.s32 	%p6, %r1, 7;
	or.pred  	%p7, %p5, %p6;
	mov.f32 	%f35, 0fFF7FFFFD;
	@%p7 bra 	$L__BB0_6;
	ld.global.nc.f32 	%f35, [%rd2+8];
$L__BB0_6:
	setp.eq.s32 	%p8, %r1, 0;
	max.f32 	%f8, %f5, %f35;
	mov.f32 	%f36, 0fFF7FFFFD;
	@%p8 bra 	$L__BB0_8;
	ld.global.nc.f32 	%f36, [%rd2+60];
$L__BB0_8:
	setp.eq.s32 	%p9, %r1, 7;
	max.f32 	%f26, %f8, %f36;
	ld.global.nc.f32 	%f27, [%rd2+64];
	max.f32 	%f11, %f26, %f27;
	mov.f32 	%f37, 0fFF7FFFFD;
	@%p9 bra 	$L__BB0_10;
	ld.global.nc.f32 	%f37, [%rd2+68];
$L__BB0_10:
	setp.eq.s32 	%p10, %r1, 0;
	max.f32 	%f14, %f11, %f37;
	mov.f32 	%f38, 0fFF7FFFFD;
	@%p10 bra 	$L__BB0_12;
	ld.global.nc.f32 	%f38, [%rd2+120];
$L__BB0_12:
	setp.eq.s32 	%p11, %r1, 7;
	max.f32 	%f30, %f14, %f38;
	ld.global.nc.f32 	%f31, [%rd2+124];
	max.f32 	%f17, %f30, %f31;
	mov.f32 	%f39, 0fFF7FFFFD;
	@%p11 bra 	$L__BB0_14;
	ld.global.nc.f32 	%f39, [%rd2+128];
$L__BB0_14:
	max.f32 	%f32, %f17, %f39;
	st.global.f32 	[%rd1], %f32;
	ret;

}


// ===== COMPILED SASS (sm_100) =====

	.target	sm_100

	.elftype	@"ET_EXEC"


//--------------------- .note.nv.tkinfo           --------------------------
	.section	.note.nv.tkinfo,"",@"SHT_NOTE"
	.sectionflags	@"SHF_NOTE_NV_TKINFO"
	.tkinfo
        /*0018*/ 	.word	0x00000002
        /*0030*/ 	.string	""
        /*0030*/ 	.string	"ptxas"
        /*0030*/ 	.string	"Cuda compilation tools, release 13.0, V13.0.88"
        /*0030*/ 	.string	"Build cuda_13.0.r13.0/compiler.36424714_0"
        /*0030*/ 	.string	"-arch sm_100 -m 64 "



//--------------------- .note.nv.cuinfo           --------------------------
	.section	.note.nv.cuinfo,"",@"SHT_NOTE"
	.sectionflags	@"SHF_NOTE_NV_CUINFO"
        /*0018*/ 	.short	0x0002
        /*001a*/ 	.short	0x0064
        /*001c*/ 	.short	0x0082
	.zero		2


//--------------------- .nv.info                  --------------------------
	.section	.nv.info,"",@"SHT_CUDA_INFO"
	.align	4


	//----- nvinfo : EIATTR_REGCOUNT
	.align		4
        /*0000*/ 	.byte	0x04, 0x2f
        /*0002*/ 	.short	(.L_1 - .L_0)
	.align		4
.L_0:
        /*0004*/ 	.word	index@(default_function_kernel)
        /*0008*/ 	.word	0x00000012


	//----- nvinfo : EIATTR_FRAME_SIZE
	.align		4
.L_1:
        /*000c*/ 	.byte	0x04, 0x11
        /*000e*/ 	.short	(.L_3 - .L_2)
	.align		4
.L_2:
        /*0010*/ 	.word	index@(default_function_kernel)
        /*0014*/ 	.word	0x00000000


	//----- nvinfo : EIATTR_MIN_STACK_SIZE
	.align		4
.L_3:
        /*0018*/ 	.byte	0x04, 0x12
        /*001a*/ 	.short	(.L_5 - .L_4)
	.align		4
.L_4:
        /*001c*/ 	.word	index@(default_function_kernel)
        /*0020*/ 	.word	0x00000000
.L_5:


//--------------------- .nv.compat                --------------------------
	.section	.nv.compat,"",@"SHT_CUDA_COMPAT_INFO"
	.align	4
        /*0000*/ 	.byte	0x02, 0x09, 0x00, 0x00, 0x02, 0x02, 0x01, 0x00, 0x02, 0x05, 0x05, 0x00, 0x03, 0x07, 0x01, 0x01
        /*0010*/ 	.byte	0x02, 0x03, 0x00, 0x00, 0x02, 0x06, 0x01, 0x00, 0x04, 0x0b, 0x08, 0x00, 0x09, 0x00, 0x00, 0x00
        /*0020*/ 	.byte	0x00, 0x00, 0x00, 0x00


//--------------------- .nv.info.default_function_kernel --------------------------
	.section	.nv.info.default_function_kernel,"",@"SHT_CUDA_INFO"
	.sectionflags	@""
	.align	4


	//----- nvinfo : EIATTR_CUDA_API_VERSION
	.align		4
        /*0000*/ 	.byte	0x04, 0x37
        /*0002*/ 	.short	(.L_7 - .L_6)
.L_6:
        /*0004*/ 	.word	0x00000082


	//----- nvinfo : EIATTR_KPARAM_INFO
	.align		4
.L_7:
        /*0008*/ 	.byte	0x04, 0x17
        /*000a*/ 	.short	(.L_9 - .L_8)
.L_8:
        /*000c*/ 	.word	0x00000000
        /*0010*/ 	.short	0x0001
        /*0012*/ 	.short	0x0008
        /*0014*/ 	.byte	0x00, 0xf5, 0x21, 0x00


	//----- nvinfo : EIATTR_KPARAM_INFO
	.align		4
.L_9:
        /*0018*/ 	.byte	0x04, 0x17
        /*001a*/ 	.short	(.L_11 - .L_10)
.L_10:
        /*001c*/ 	.word	0x00000000
        /*0020*/ 	.short	0x0000
        /*0022*/ 	.short	0x0000
        /*0024*/ 	.byte	0x00, 0xf5, 0x21, 0x00


	//----- nvinfo : EIATTR_SPARSE_MMA_MASK
	.align		4
.L_11:
        /*0028*/ 	.byte	0x03, 0x50
        /*002a*/ 	.short	0x0000


	//----- nvinfo : EIATTR_MAXREG_COUNT
	.align		4
        /*002c*/ 	.byte	0x03, 0x1b
        /*002e*/ 	.short	0x00ff


	//----- nvinfo : EIATTR_MERCURY_ISA_VERSION
	.align		4
        /*0030*/ 	.byte	0x03, 0x5f
        /*0032*/ 	.short	0x0101


	//----- nvinfo : EIATTR_VRC_CTA_INIT_COUNT
	.align		4
        /*0034*/ 	.byte	0x02, 0x4a
	.zero		1
	.zero		1


	//----- nvinfo : EIATTR_EXIT_INSTR_OFFSETS
	.align		4
        /*0038*/ 	.byte	0x04, 0x1c
        /*003a*/ 	.short	(.L_13 - .L_12)


	//   ....[0]....
.L_12:
        /*003c*/ 	.word	0x000002f0


	//----- nvinfo : EIATTR_MAX_THREADS
	.align		4
.L_13:
        /*0040*/ 	.byte	0x04, 0x05
        /*0042*/ 	.short	(.L_15 - .L_14)
.L_14:
        /*0044*/ 	.word	0x00000038
        /*0048*/ 	.word	0x00000001
        /*004c*/ 	.word	0x00000001


	//----- nvinfo : EIATTR_CBANK_PARAM_SIZE
	.align		4
.L_15:
        /*0050*/ 	.byte	0x03, 0x19
        /*0052*/ 	.short	0x0010


	//----- nvinfo : EIATTR_PARAM_CBANK
	.align		4
        /*0054*/ 	.byte	0x04, 0x0a
        /*0056*/ 	.short	(.L_17 - .L_16)
	.align		4
.L_16:
        /*0058*/ 	.word	index@(.nv.constant0.default_function_kernel)
        /*005c*/ 	.short	0x0380
        /*005e*/ 	.short	0x0010


	//----- nvinfo : EIATTR_SW_WAR
	.align		4
.L_17:
        /*0060*/ 	.byte	0x04, 0x36
        /*0062*/ 	.short	(.L_19 - .L_18)
.L_18:
        /*0064*/ 	.word	0x00000008
.L_19:


//--------------------- .nv.callgraph             --------------------------
	.section	.nv.callgraph,"",@"SHT_CUDA_CALLGRAPH"
	.align	4
	.sectionentsize	8
	.align		4
        /*0000*/ 	.word	0x00000000
	.align		4
        /*0004*/ 	.word	0xffffffff
	.align		4
        /*0008*/ 	.word	0x00000000
	.align		4
        /*000c*/ 	.word	0xfffffffe
	.align		4
        /*0010*/ 	.word	0x00000000
	.align		4
        /*0014*/ 	.word	0xfffffffd
	.align		4
        /*0018*/ 	.word	0x00000000
	.align		4
        /*001c*/ 	.word	0xfffffffc


//--------------------- .text.default_function_kernel --------------------------
	.section	.text.default_function_kernel,"ax",@progbits
	.align	128
        .global         default_function_kernel
        .type           default_function_kernel,@function
        .size           default_function_kernel,(.L_x_1 - default_function_kernel)
        .other          default_function_kernel,@"STO_CUDA_ENTRY STV_DEFAULT"
default_function_kernel:
.text.default_function_kernel:
[----:B------:R-:W-:Y:S01]  /*0000*/  LDC R1, c[0x0][0x37c] ;  /* 0x0000df00ff017b82 */ /* 0x000fe20000000800 */
[----:B------:R-:W0:Y:S07]  /*0010*/  S2R R0, SR_TID.X ;  /* 0x0000000000007919 */ /* 0x000e2e0000002100 */
[----:B------:R-:W1:Y:S01]  /*0020*/  LDC.64 R6, c[0x0][0x380] ;  /* 0x0000e000ff067b82 */ /* 0x000e620000000a00 */
[----:B------:R-:W2:Y:S01]  /*0030*/  LDCU.64 UR4, c[0x0][0x358] ;  /* 0x00006b00ff0477ac */ /* 0x000ea20008000a00 */
[----:B------:R-:W3:Y:S01]  /*0040*/  S2R R5, SR_CTAID.X ;  /* 0x0000000000057919 */ /* 0x000ee20000002500 */
[----:B0-----:R-:W-:-:S02]  /*0050*/  SHF.R.U32.HI R2, RZ, 0x3, R0 ;  /* 0x00000003ff027819 */ /* 0x001fc40000011600 */
[C---:B------:R-:W-:Y:S02]  /*0060*/  LOP3.LUT P1, RZ, R0.reuse, 0x7, RZ, 0xc0, !PT ;  /* 0x0000000700ff7812 */ /* 0x040fe4000782c0ff */
[----:B------:R-:W-:Y:S01]  /*0070*/  LOP3.LUT R9, R0, 0x7, RZ, 0xc0, !PT ;  /* 0x0000000700097812 */ /* 0x000fe200078ec0ff */
[----:B---3--:R-:W-:Y:S02]  /*0080*/  IMAD.IADD R3, R2, 0x1, -R5 ;  /* 0x0000000102037824 */ /* 0x008fe400078e0a05 */
[----:B------:R-:W-:Y:S01]  /*0090*/  IMAD R8, R5, 0x7, R2 ;  /* 0x0000000705087824 */ /* 0x000fe200078e0202 */
[----:B------:R-:W-:Y:S01]  /*00a0*/  ISETP.NE.AND P2, PT, R9, 0x7, PT ;  /* 0x000000070900780c */ /* 0x000fe20003f45270 */
[----:B------:R-:W-:Y:S01]  /*00b0*/  IMAD.SHL.U32 R2, R0, 0x2, RZ ;  /* 0x0000000200027824 */ /* 0x000fe200078e00ff */
[----:B------:R-:W-:Y:S01]  /*00c0*/  LOP3.LUT P0, R4, R3, 0x3, RZ, 0xc0, !PT ;  /* 0x0000000303047812 */ /* 0x000fe2000780c0ff */
[----:B------:R-:W-:Y:S01]  /*00d0*/  IMAD R3, R8, 0x1e, RZ ;  /* 0x0000001e08037824 */ /* 0x000fe200078e02ff */
[----:B------:R-:W-:Y:S01]  /*00e0*/  ISETP.NE.AND P4, PT, R9, RZ, PT ;  /* 0x000000ff0900720c */ /* 0x000fe20003f85270 */
[----:B------:R-:W-:Y:S01]  /*00f0*/  IMAD.MOV.U32 R9, RZ, RZ, -0x800003 ;  /* 0xff7ffffdff097424 */ /* 0x000fe200078e00ff */
[----:B------:R-:W-:Y:S01]  /*0100*/  LOP3.LUT R2, R2, 0xe, RZ, 0xc0, !PT ;  /* 0x0000000e02027812 */ /* 0x000fe200078ec0ff */
[----:B------:R-:W-:Y:S01]  /*0110*/  IMAD.MOV.U32 R8, RZ, RZ, -0x800003 ;  /* 0xff7ffffdff087424 */ /* 0x000fe200078e00ff */
[----:B------:R-:W-:-:S02]  /*0120*/  PLOP3.LUT P0, PT, P0, P1, PT, 0x2f, 0xf2 ;  /* 0x0000000000f2781c */ /* 0x000fc40000702577 */
[C---:B------:R-:W-:Y:S02]  /*0130*/  ISETP.NE.AND P3, PT, R4.reuse, RZ, PT ;  /* 0x000000ff0400720c */ /* 0x040fe40003f65270 */
[----:B------:R-:W-:Y:S02]  /*0140*/  IADD3 R3, PT, PT, R3, -0x10, R2 ;  /* 0xfffffff003037810 */ /* 0x000fe40007ffe002 */
[----:B------:R-:W-:Y:S01]  /*0150*/  ISETP.EQ.OR P1, PT, R4, RZ, !P2 ;  /* 0x000000ff0400720c */ /* 0x000fe20005722670 */
[----:B------:R-:W-:Y:S02]  /*0160*/  IMAD.MOV.U32 R4, RZ, RZ, -0x800003 ;  /* 0xff7ffffdff047424 */ /* 0x000fe400078e00ff */
[----:B-1----:R-:W-:Y:S02]  /*0170*/  IMAD.WIDE R6, R3, 0x4, R6 ;  /* 0x0000000403067825 */ /* 0x002fe400078e0206 */
[----:B------:R-:W0:Y:S03]  /*0180*/  LDC.64 R2, c[0x0][0x388] ;  /* 0x0000e200ff027b82 */ /* 0x000e260000000a00 */
[----:B--2---:R-:W2:Y:S01]  /*0190*/  @!P0 LDG.E.CONSTANT R4, desc[UR4][R6.64] ;  /* 0x0000000406048981 */ /* 0x004ea2000c1e9900 */
[----:B------:R-:W-:-:S03]  /*01a0*/  IMAD.MOV.U32 R10, RZ, RZ, -0x800003 ;  /* 0xff7ffffdff0a7424 */ /* 0x000fc600078e00ff */
[----:B------:R-:W2:Y:S01]  /*01b0*/  @P3 LDG.E.CONSTANT R9, desc[UR4][R6.64+0x4] ;  /* 0x0000040406093981 */ /* 0x000ea2000c1e9900 */
[----:B------:R-:W-:-:S03]  /*01c0*/  IMAD.MOV.U32 R12, RZ, RZ, -0x800003 ;  /* 0xff7ffffdff0c7424 */ /* 0x000fc600078e00ff */
[----:B------:R-:W3:Y:S01]  /*01d0*/  @!P1 LDG.E.CONSTANT R8, desc[UR4][R6.64+0x8] ;  /* 0x0000080406089981 */ /* 0x000ee2000c1e9900 */
[----:B------:R-:W-:-:S03]  /*01e0*/  IMAD.MOV.U32 R13, RZ, RZ, -0x800003 ;  /* 0xff7ffffdff0d7424 */ /* 0x000fc600078e00ff */
[----:B------:R-:W4:Y:S04]  /*01f0*/  @P4 LDG.E.CONSTANT R10, desc[UR4][R6.64+0x3c] ;  /* 0x00003c04060a4981 */ /* 0x000f28000c1e9900 */
[----:B------:R-:W4:Y:S01]  /*0200*/  LDG.E.CONSTANT R11, desc[UR4][R6.64+0x40] ;  /* 0x00004004060b7981 */ /* 0x000f22000c1e9900 */
[----:B------:R-:W-:-:S03]  /*0210*/  IMAD.MOV.U32 R15, RZ, RZ, -0x800003 ;  /* 0xff7ffffdff0f7424 */ /* 0x000fc600078e00ff */
[----:B------:R-:W5:Y:S04]  /*0220*/  @P2 LDG.E.CONSTANT R12, desc[UR4][R6.64+0x44] ;  /* 0x00004404060c2981 */ /* 0x000f68000c1e9900 */
[----:B------:R-:W5:Y:S04]  /*0230*/  @P4 LDG.E.CONSTANT R13, desc[UR4][R6.64+0x78] ;  /* 0x00007804060d4981 */ /* 0x000f68000c1e9900 */
[----:B------:R-:W5:Y:S04]  /*0240*/  LDG.E.CONSTANT R14, desc[UR4][R6.64+0x7c] ;  /* 0x00007c04060e7981 */ /* 0x000f68000c1e9900 */
[----:B------:R-:W5:Y:S01]  /*0250*/  @P2 LDG.E.CONSTANT R15, desc[UR4][R6.64+0x80] ;  /* 0x00008004060f2981 */ /* 0x000f62000c1e9900 */
[----:B------:R-:W-:-:S04]  /*0260*/  IMAD R5, R5, 0x38, R0 ;  /* 0x0000003805057824 */ /* 0x000fc800078e0200 */
[----:B0-----:R-:W-:Y:S01]  /*0270*/  IMAD.WIDE.U32 R2, R5, 0x4, R2 ;  /* 0x0000000405027825 */ /* 0x001fe200078e0002 */
[----:B--2---:R-:W-:-:S04]  /*0280*/  FMNMX3 R9, R4, -3.40282306073709652508e+38, R9, !PT ;  /* 0xff7ffffd04097876 */ /* 0x004fc80007800009 */
[----:B---3--:R-:W-:-:S04]  /*0290*/  FMNMX R8, R9, R8, !PT ;  /* 0x0000000809087209 */ /* 0x008fc80007800000 */
[----:B----4-:R-:W-:-:S04]  /*02a0*/  FMNMX3 R11, R8, R10, R11, !PT ;  /* 0x0000000a080b7276 */ /* 0x010fc8000780000b */
[----:B-----5:R-:W-:-:S04]  /*02b0*/  FMNMX R11, R11, R12, !PT ;  /* 0x0000000c0b0b7209 */ /* 0x020fc80007800000 */
[----:B------:R-:W-:-:S04]  /*02c0*/  FMNMX3 R14, R11, R13, R14, !PT ;  /* 0x0000000d0b0e7276 */ /* 0x000fc8000780000e */
[----:B------:R-:W-:-:S05]  /*02d0*/  FMNMX R15, R14, R15, !PT ;  /* 0x0000000f0e0f7209 */ /* 0x000fca0007800000 */
[----:B------:R-:W-:Y:S01]  /*02e0*/  STG.E desc[UR4][R2.64], R15 ;  /* 0x0000000f02007986 */ /* 0x000fe2000c101904 */
[----:B------:R-:W-:Y:S05]  /*02f0*/  EXIT ;  /* 0x000000000000794d */ /* 0x000fea0003800000 */
.L_x_0:
[----:B------:R-:W-:-:S00]  /*0300*/  BRA `(.L_x_0) ;  /* 0xfffffffc00fc7947 */ /* 0x000fc0000383ffff */
[----:B------:R-:W-:-:S00]  /*0310*/  NOP ;  /* 0x0000000000007918 */ /* 0x000fc00000000000 */
        /* <DEDUP_REMOVED lines=14> */
.L_x_1:


//--------------------- .nv.shared.reserved.0     --------------------------
	.section	.nv.shared.reserved.0,"aw",@nobits
	.weak		__nv_reservedSMEM_offset_0_alias
	.size		__nv_reservedSMEM_offset_0_alias, 0, 64
	.other		__nv_reservedSMEM_offset_0_alias,@"STO_CUDA_RESERVED_SHARED STV_DEFAULT"
__nv_reservedSMEM_offset_0_alias:
	.zero		0
	.zero		64


//--------------------- .nv.constant0.default_function_kernel --------------------------
	.section	.nv.constant0.default_function_kernel,"a",@progbits
	.sectionflags	@""
	.align	4
.nv.constant0.default_function_kernel:
	.zero		912


//--------------------- SYMBOLS --------------------------

	.type		.nv.reservedSmem.offset0,@object
	.size		.nv.reservedSmem.offset0,0x4
